//
// Generated by NVIDIA NVVM Compiler
//
// Compiler Build ID: CL-36424714
// Cuda compilation tools, release 13.0, V13.0.88
// Based on NVVM 20.0.0
//

.version 9.0
.target sm_100
.address_size 64

	// .globl	_Z11testCollatzllPl

.visible .entry _Z11testCollatzllPl(
	.param .u64 _Z11testCollatzllPl_param_0,
	.param .u64 _Z11testCollatzllPl_param_1,
	.param .u64 .ptr .align 1 _Z11testCollatzllPl_param_2
)
{
	.reg .pred 	%p<33>;
	.reg .b32 	%r<8>;
	.reg .b64 	%rd<57>;
	.reg .b64 	%fd<8>;

	ld.param.u64 	%rd33, [_Z11testCollatzllPl_param_0];
	ld.param.u64 	%rd34, [_Z11testCollatzllPl_param_1];
	ld.param.u64 	%rd32, [_Z11testCollatzllPl_param_2];
	cvt.rn.f64.s64 	%fd1, %rd33;
	cvt.rn.f64.s64 	%fd2, %rd34;
	div.rn.f64 	%fd3, %fd1, %fd2;
	cvt.rpi.f64.f64 	%fd4, %fd3;
	cvt.rzi.s64.f64 	%rd35, %fd4;
	mov.u32 	%r3, %ntid.x;
	cvt.rn.f64.u32 	%fd5, %r3;
	div.rn.f64 	%fd6, %fd3, %fd5;
	cvt.rpi.f64.f64 	%fd7, %fd6;
	cvt.rzi.s64.f64 	%rd1, %fd7;
	mov.u32 	%r4, %ctaid.x;
	cvt.u64.u32 	%rd36, %r4;
	mul.lo.s64 	%rd37, %rd35, %rd36;
	mov.u32 	%r5, %tid.x;
	cvt.u64.u32 	%rd38, %r5;
	mad.lo.s64 	%rd47, %rd1, %rd38, %rd37;
	setp.lt.s64 	%p1, %rd1, 1;
	setp.gt.s64 	%p2, %rd47, 99999999;
	or.pred  	%p3, %p1, %p2;
	@%p3 bra 	$L__BB0_38;
	add.s64 	%rd3, %rd47, %rd1;
	cvta.to.global.u64 	%rd4, %rd32;
$L__BB0_2:
	mov.u64 	%rd5, %rd47;
	setp.lt.u64 	%p4, %rd5, 2;
	@%p4 bra 	$L__BB0_37;
	mov.b32 	%r7, 0;
	mov.u64 	%rd6, %rd5;
$L__BB0_4:
	and.b64  	%rd39, %rd6, 1;
	setp.eq.b64 	%p5, %rd39, 1;
	not.pred 	%p6, %p5;
	@%p6 bra 	$L__BB0_5;
	bra.uni 	$L__BB0_6;
$L__BB0_5:
	shr.s64 	%rd49, %rd6, 1;
	bra.uni 	$L__BB0_7;
$L__BB0_6:
	mad.lo.s64 	%rd49, %rd6, 3, 1;
$L__BB0_7:
	setp.eq.s64 	%p7, %rd49, 1;
	@%p7 bra 	$L__BB0_37;
	and.b64  	%rd40, %rd49, 1;
	setp.eq.b64 	%p8, %rd40, 1;
	not.pred 	%p9, %p8;
	@%p9 bra 	$L__BB0_10;
	mad.lo.s64 	%rd50, %rd49, 3, 1;
	bra.uni 	$L__BB0_11;
$L__BB0_10:
	shr.s64 	%rd50, %rd49, 1;
$L__BB0_11:
	setp.eq.s64 	%p10, %rd50, 1;
	@%p10 bra 	$L__BB0_37;
	and.b64  	%rd41, %rd50, 1;
	setp.eq.b64 	%p11, %rd41, 1;
	not.pred 	%p12, %p11;
	@%p12 bra 	$L__BB0_14;
	mad.lo.s64 	%rd51, %rd50, 3, 1;
	bra.uni 	$L__BB0_15;
$L__BB0_14:
	shr.s64 	%rd51, %rd50, 1;
$L__BB0_15:
	setp.eq.s64 	%p13, %rd51, 1;
	@%p13 bra 	$L__BB0_37;
	and.b64  	%rd42, %rd51, 1;
	setp.eq.b64 	%p14, %rd42, 1;
	not.pred 	%p15, %p14;
	@%p15 bra 	$L__BB0_18;
	mad.lo.s64 	%rd52, %rd51, 3, 1;
	bra.uni 	$L__BB0_19;
$L__BB0_18:
	shr.s64 	%rd52, %rd51, 1;
$L__BB0_19:
	setp.eq.s64 	%p16, %rd52, 1;
	@%p16 bra 	$L__BB0_37;
	and.b64  	%rd43, %rd52, 1;
	setp.eq.b64 	%p17, %rd43, 1;
	not.pred 	%p18, %p17;
	@%p18 bra 	$L__BB0_22;
	mad.lo.s64 	%rd53, %rd52, 3, 1;
	bra.uni 	$L__BB0_23;
$L__BB0_22:
	shr.s64 	%rd53, %rd52, 1;
$L__BB0_23:
	setp.eq.s64 	%p19, %rd53, 1;
	@%p19 bra 	$L__BB0_37;
	and.b64  	%rd44, %rd53, 1;
	setp.eq.b64 	%p20, %rd44, 1;
	not.pred 	%p21, %p20;
	@%p21 bra 	$L__BB0_26;
	mad.lo.s64 	%rd54, %rd53, 3, 1;
	bra.uni 	$L__BB0_27;
$L__BB0_26:
	shr.s64 	%rd54, %rd53, 1;
$L__BB0_27:
	setp.eq.s64 	%p22, %rd54, 1;
	@%p22 bra 	$L__BB0_37;
	and.b64  	%rd45, %rd54, 1;
	setp.eq.b64 	%p23, %rd45, 1;
	not.pred 	%p24, %p23;
	@%p24 bra 	$L__BB0_30;
	mad.lo.s64 	%rd55, %rd54, 3, 1;
	bra.uni 	$L__BB0_31;
$L__BB0_30:
	shr.s64 	%rd55, %rd54, 1;
$L__BB0_31:
	setp.eq.s64 	%p25, %rd55, 1;
	@%p25 bra 	$L__BB0_37;
	setp.eq.s32 	%p26, %r7, 992;
	@%p26 bra 	$L__BB0_39;
	and.b64  	%rd46, %rd55, 1;
	setp.eq.b64 	%p27, %rd46, 1;
	not.pred 	%p28, %p27;
	@%p28 bra 	$L__BB0_35;
	mad.lo.s64 	%rd6, %rd55, 3, 1;
	bra.uni 	$L__BB0_36;
$L__BB0_35:
	shr.s64 	%rd6, %rd55, 1;
$L__BB0_36:
	setp.ne.s64 	%p29, %rd6, 1;
	add.s32 	%r7, %r7, 8;
	@%p29 bra 	$L__BB0_4;
$L__BB0_37:
	add.s64 	%rd47, %rd5, 1;
	setp.lt.s64 	%p30, %rd47, %rd3;
	setp.lt.s64 	%p31, %rd5, 99999999;
	and.pred  	%p32, %p30, %p31;
	@%p32 bra 	$L__BB0_2;
$L__BB0_38:
	ret;
$L__BB0_39:
	st.global.u64 	[%rd4], %rd5;
	bra.uni 	$L__BB0_37;

}


// ===== COMPILED SASS (sm_100) =====

	.target	sm_100

	.elftype	@"ET_EXEC"


//--------------------- .note.nv.tkinfo           --------------------------
	.section	.note.nv.tkinfo,"",@"SHT_NOTE"
	.sectionflags	@"SHF_NOTE_NV_TKINFO"
	.tkinfo
        /*0018*/ 	.word	0x00000002
        /*0030*/ 	.string	""
        /*0030*/ 	.string	"ptxas"
        /*0030*/ 	.string	"Cuda compilation tools, release 13.0, V13.0.88"
        /*0030*/ 	.string	"Build cuda_13.0.r13.0/compiler.36424714_0"
        /*0030*/ 	.string	"-arch sm_100 -m 64 "



//--------------------- .note.nv.cuinfo           --------------------------
	.section	.note.nv.cuinfo,"",@"SHT_NOTE"
	.sectionflags	@"SHF_NOTE_NV_CUINFO"
        /*0018*/ 	.short	0x0002
        /*001a*/ 	.short	0x0064
        /*001c*/ 	.short	0x0082
	.zero		2


//--------------------- .nv.info                  --------------------------
	.section	.nv.info,"",@"SHT_CUDA_INFO"
	.align	4


	//----- nvinfo : EIATTR_REGCOUNT
	.align		4
        /*0000*/ 	.byte	0x04, 0x2f
        /*0002*/ 	.short	(.L_1 - .L_0)
	.align		4
.L_0:
        /*0004*/ 	.word	index@(_Z11testCollatzllPl)
        /*0008*/ 	.word	0x0000001a


	//----- nvinfo : EIATTR_FRAME_SIZE
	.align		4
.L_1:
        /*000c*/ 	.byte	0x04, 0x11
        /*000e*/ 	.short	(.L_3 - .L_2)
	.align		4
.L_2:
        /*0010*/ 	.word	index@($__internal_0_$__cuda_sm20_div_rn_f64_full)
        /*0014*/ 	.word	0x00000000


	//----- nvinfo : EIATTR_FRAME_SIZE
	.align		4
.L_3:
        /*0018*/ 	.byte	0x04, 0x11
        /*001a*/ 	.short	(.L_5 - .L_4)
	.align		4
.L_4:
        /*001c*/ 	.word	index@(_Z11testCollatzllPl)
        /*0020*/ 	.word	0x00000000


	//----- nvinfo : EIATTR_MIN_STACK_SIZE
	.align		4
.L_5:
        /*0024*/ 	.byte	0x04, 0x12
        /*0026*/ 	.short	(.L_7 - .L_6)
	.align		4
.L_6:
        /*0028*/ 	.word	index@(_Z11testCollatzllPl)
        /*002c*/ 	.word	0x00000000
.L_7:


//--------------------- .nv.compat                --------------------------
	.section	.nv.compat,"",@"SHT_CUDA_COMPAT_INFO"
	.align	4
        /*0000*/ 	.byte	0x02, 0x09, 0x00, 0x00, 0x02, 0x02, 0x01, 0x00, 0x02, 0x05, 0x05, 0x00, 0x03, 0x07, 0x01, 0x01
        /*0010*/ 	.byte	0x02, 0x03, 0x00, 0x00, 0x02, 0x06, 0x01, 0x00, 0x04, 0x0b, 0x08, 0x00, 0x01, 0x00, 0x00, 0x00
        /*0020*/ 	.byte	0x00, 0x00, 0x00, 0x00


//--------------------- .nv.info._Z11testCollatzllPl --------------------------
	.section	.nv.info._Z11testCollatzllPl,"",@"SHT_CUDA_INFO"
	.sectionflags	@""
	.align	4


	//----- nvinfo : EIATTR_CUDA_API_VERSION
	.align		4
        /*0000*/ 	.byte	0x04, 0x37
        /*0002*/ 	.short	(.L_9 - .L_8)
.L_8:
        /*0004*/ 	.word	0x00000082


	//----- nvinfo : EIATTR_KPARAM_INFO
	.align		4
.L_9:
        /*0008*/ 	.byte	0x04, 0x17
        /*000a*/ 	.short	(.L_11 - .L_10)
.L_10:
        /*000c*/ 	.word	0x00000000
        /*0010*/ 	.short	0x0002
        /*0012*/ 	.short	0x0010
        /*0014*/ 	.byte	0x00, 0xf5, 0x21, 0x00


	//----- nvinfo : EIATTR_KPARAM_INFO
	.align		4
.L_11:
        /*0018*/ 	.byte	0x04, 0x17
        /*001a*/ 	.short	(.L_13 - .L_12)
.L_12:
        /*001c*/ 	.word	0x00000000
        /*0020*/ 	.short	0x0001
        /*0022*/ 	.short	0x0008
        /*0024*/ 	.byte	0x00, 0xf0, 0x21, 0x00


	//----- nvinfo : EIATTR_KPARAM_INFO
	.align		4
.L_13:
        /*0028*/ 	.byte	0x04, 0x17
        /*002a*/ 	.short	(.L_15 - .L_14)
.L_14:
        /*002c*/ 	.word	0x00000000
        /*0030*/ 	.short	0x0000
        /*0032*/ 	.short	0x0000
        /*0034*/ 	.byte	0x00, 0xf0, 0x21, 0x00


	//----- nvinfo : EIATTR_SPARSE_MMA_MASK
	.align		4
.L_15:
        /*0038*/ 	.byte	0x03, 0x50
        /*003a*/ 	.short	0x0000


	//----- nvinfo : EIATTR_MAXREG_COUNT
	.align		4
        /*003c*/ 	.byte	0x03, 0x1b
        /*003e*/ 	.short	0x00ff


	//----- nvinfo : EIATTR_MERCURY_ISA_VERSION
	.align		4
        /*0040*/ 	.byte	0x03, 0x5f
        /*0042*/ 	.short	0x0101


	//----- nvinfo : EIATTR_VRC_CTA_INIT_COUNT
	.align		4
        /*0044*/ 	.byte	0x02, 0x4a
	.zero		1
	.zero		1


	//----- nvinfo : EIATTR_EXIT_INSTR_OFFSETS
	.align		4
        /*0048*/ 	.byte	0x04, 0x1c
        /*004a*/ 	.short	(.L_17 - .L_16)


	//   ....[0]....
.L_16:
        /*004c*/ 	.word	0x000003c0


	//   ....[1]....
        /*0050*/ 	.word	0x00000cb0


	//----- nvinfo : EIATTR_CRS_STACK_SIZE
	.align		4
.L_17:
        /*0054*/ 	.byte	0x04, 0x1e
        /*0056*/ 	.short	(.L_19 - .L_18)
.L_18:
        /*0058*/ 	.word	0x00000000


	//----- nvinfo : EIATTR_CBANK_PARAM_SIZE
	.align		4
.L_19:
        /*005c*/ 	.byte	0x03, 0x19
        /*005e*/ 	.short	0x0018


	//----- nvinfo : EIATTR_PARAM_CBANK
	.align		4
        /*0060*/ 	.byte	0x04, 0x0a
        /*0062*/ 	.short	(.L_21 - .L_20)
	.align		4
.L_20:
        /*0064*/ 	.word	index@(.nv.constant0._Z11testCollatzllPl)
        /*0068*/ 	.short	0x0380
        /*006a*/ 	.short	0x0018


	//----- nvinfo : EIATTR_SW_WAR
	.align		4
.L_21:
        /*006c*/ 	.byte	0x04, 0x36
        /*006e*/ 	.short	(.L_23 - .L_22)
.L_22:
        /*0070*/ 	.word	0x00000008
.L_23:


//--------------------- .nv.callgraph             --------------------------
	.section	.nv.callgraph,"",@"SHT_CUDA_CALLGRAPH"
	.align	4
	.sectionentsize	8
	.align		4
        /*0000*/ 	.word	0x00000000
	.align		4
        /*0004*/ 	.word	0xffffffff
	.align		4
        /*0008*/ 	.word	0x00000000
	.align		4
        /*000c*/ 	.word	0xfffffffe
	.align		4
        /*0010*/ 	.word	0x00000000
	.align		4
        /*0014*/ 	.word	0xfffffffd
	.align		4
        /*0018*/ 	.word	0x00000000
	.align		4
        /*001c*/ 	.word	0xfffffffc


//--------------------- .text._Z11testCollatzllPl --------------------------
	.section	.text._Z11testCollatzllPl,"ax",@progbits
	.align	128
        .global         _Z11testCollatzllPl
        .type           _Z11testCollatzllPl,@function
        .size           _Z11testCollatzllPl,(.L_x_13 - _Z11testCollatzllPl)
        .other          _Z11testCollatzllPl,@"STO_CUDA_ENTRY STV_DEFAULT"
_Z11testCollatzllPl:
.text._Z11testCollatzllPl:
[----:B------:R-:W-:Y:S01]  /*0000*/  LDC R1, c[0x0][0x37c] ;  /* 0x0000df00ff017b82 */ /* 0x000fe20000000800 */
[----:B------:R-:W0:Y:S01]  /*0010*/  LDCU.128 UR4, c[0x0][0x380] ;  /* 0x00007000ff0477ac */ /* 0x000e220008000c00 */
[----:B------:R-:W-:Y:S01]  /*0020*/  IMAD.MOV.U32 R2, RZ, RZ, 0x1 ;  /* 0x00000001ff027424 */ /* 0x000fe200078e00ff */
[----:B0-----:R-:W0:Y:S08]  /*0030*/  I2F.F64.S64 R4, UR6 ;  /* 0x0000000600047d12 */ /* 0x001e300008301c00 */
[----:B0-----:R-:W0:Y:S02]  /*0040*/  MUFU.RCP64H R3, R5 ;  /* 0x0000000500037308 */ /* 0x001e240000001800 */
[----:B0-----:R-:W-:-:S08]  /*0050*/  DFMA R6, -R4, R2, 1 ;  /* 0x3ff000000406742b */ /* 0x001fd00000000102 */
[----:B------:R-:W-:-:S08]  /*0060*/  DFMA R6, R6, R6, R6 ;  /* 0x000000060606722b */ /* 0x000fd00000000006 */
[----:B------:R-:W-:Y:S02]  /*0070*/  DFMA R2, R2, R6, R2 ;  /* 0x000000060202722b */ /* 0x000fe40000000002 */
[----:B------:R-:W0:Y:S06]  /*0080*/  I2F.F64.S64 R6, UR4 ;  /* 0x0000000400067d12 */ /* 0x000e2c0008301c00 */
[----:B------:R-:W-:-:S08]  /*0090*/  DFMA R8, -R4, R2, 1 ;  /* 0x3ff000000408742b */ /* 0x000fd00000000102 */
[----:B------:R-:W-:Y:S01]  /*00a0*/  DFMA R2, R2, R8, R2 ;  /* 0x000000080202722b */ /* 0x000fe20000000002 */
[----:B0-----:R-:W-:-:S07]  /*00b0*/  FSETP.GEU.AND P1, PT, |R7|, 6.5827683646048100446e-37, PT ;  /* 0x036000000700780b */ /* 0x001fce0003f2e200 */
[----:B------:R-:W-:-:S08]  /*00c0*/  DMUL R8, R6, R2 ;  /* 0x0000000206087228 */ /* 0x000fd00000000000 */
[----:B------:R-:W-:-:S08]  /*00d0*/  DFMA R10, -R4, R8, R6 ;  /* 0x00000008040a722b */ /* 0x000fd00000000106 */
[----:B------:R-:W-:-:S10]  /*00e0*/  DFMA R2, R2, R10, R8 ;  /* 0x0000000a0202722b */ /* 0x000fd40000000008 */
[----:B------:R-:W-:-:S05]  /*00f0*/  FFMA R0, RZ, R5, R3 ;  /* 0x00000005ff007223 */ /* 0x000fca0000000003 */
[----:B------:R-:W-:-:S13]  /*0100*/  FSETP.GT.AND P0, PT, |R0|, 1.469367938527859385e-39, PT ;  /* 0x001000000000780b */ /* 0x000fda0003f04200 */
[----:B------:R-:W-:Y:S05]  /*0110*/  @P0 BRA P1, `(.L_x_0) ;  /* 0x0000000000180947 */ /* 0x000fea0000800000 */
[----:B------:R-:W-:Y:S01]  /*0120*/  IMAD.MOV.U32 R10, RZ, RZ, R6 ;  /* 0x000000ffff0a7224 */ /* 0x000fe200078e0006 */
[----:B------:R-:W-:Y:S01]  /*0130*/  MOV R0, 0x160 ;  /* 0x0000016000007802 */ /* 0x000fe20000000f00 */
[----:B------:R-:W-:-:S07]  /*0140*/  IMAD.MOV.U32 R11, RZ, RZ, R7 ;  /* 0x000000ffff0b7224 */ /* 0x000fce00078e0007 */
[----:B------:R-:W-:Y:S05]  /*0150*/  CALL.REL.NOINC `($__internal_0_$__cuda_sm20_div_rn_f64_full) ;  /* 0x0000000800d87944 */ /* 0x000fea0003c00000 */
[----:B------:R-:W-:Y:S02]  /*0160*/  IMAD.MOV.U32 R2, RZ, RZ, R4 ;  /* 0x000000ffff027224 */ /* 0x000fe400078e0004 */
[----:B------:R-:W-:-:S07]  /*0170*/  IMAD.MOV.U32 R3, RZ, RZ, R5 ;  /* 0x000000ffff037224 */ /* 0x000fce00078e0005 */
.L_x_0:
[----:B------:R-:W0:Y:S01]  /*0180*/  LDCU UR4, c[0x0][0x360] ;  /* 0x00006c00ff0477ac */ /* 0x000e220008000800 */
[----:B------:R-:W-:Y:S01]  /*0190*/  IMAD.MOV.U32 R4, RZ, RZ, 0x1 ;  /* 0x00000001ff047424 */ /* 0x000fe200078e00ff */
[----:B------:R-:W-:Y:S01]  /*01a0*/  FSETP.GEU.AND P1, PT, |R3|, 6.5827683646048100446e-37, PT ;  /* 0x036000000300780b */ /* 0x000fe20003f2e200 */
[----:B0-----:R-:W0:Y:S08]  /*01b0*/  I2F.F64.U32 R8, UR4 ;  /* 0x0000000400087d12 */ /* 0x001e300008201800 */
[----:B0-----:R-:W0:Y:S02]  /*01c0*/  MUFU.RCP64H R5, R9 ;  /* 0x0000000900057308 */ /* 0x001e240000001800 */
[----:B0-----:R-:W-:-:S08]  /*01d0*/  DFMA R6, -R8, R4, 1 ;  /* 0x3ff000000806742b */ /* 0x001fd00000000104 */
[----:B------:R-:W-:-:S08]  /*01e0*/  DFMA R6, R6, R6, R6 ;  /* 0x000000060606722b */ /* 0x000fd00000000006 */
[----:B------:R-:W-:-:S08]  /*01f0*/  DFMA R6, R4, R6, R4 ;  /* 0x000000060406722b */ /* 0x000fd00000000004 */
[----:B------:R-:W-:-:S08]  /*0200*/  DFMA R4, -R8, R6, 1 ;  /* 0x3ff000000804742b */ /* 0x000fd00000000106 */
[----:B------:R-:W-:-:S08]  /*0210*/  DFMA R4, R6, R4, R6 ;  /* 0x000000040604722b */ /* 0x000fd00000000006 */
[----:B------:R-:W-:-:S08]  /*0220*/  DMUL R6, R4, R2 ;  /* 0x0000000204067228 */ /* 0x000fd00000000000 */
[----:B------:R-:W-:-:S08]  /*0230*/  DFMA R10, -R8, R6, R2 ;  /* 0x00000006080a722b */ /* 0x000fd00000000102 */
[----:B------:R-:W-:Y:S01]  /*0240*/  DFMA R4, R4, R10, R6 ;  /* 0x0000000a0404722b */ /* 0x000fe20000000006 */
[----:B------:R0:W1:Y:S09]  /*0250*/  F2I.S64.F64.CEIL R6, R2 ;  /* 0x0000000200067311 */ /* 0x0000720000309900 */
[----:B------:R-:W-:-:S05]  /*0260*/  FFMA R0, RZ, R9, R5 ;  /* 0x00000009ff007223 */ /* 0x000fca0000000005 */
[----:B------:R-:W-:-:S13]  /*0270*/  FSETP.GT.AND P0, PT, |R0|, 1.469367938527859385e-39, PT ;  /* 0x001000000000780b */ /* 0x000fda0003f04200 */
[----:B01----:R-:W-:Y:S05]  /*0280*/  @P0 BRA P1, `(.L_x_1) ;  /* 0x0000000000180947 */ /* 0x003fea0000800000 */
[----:B------:R-:W-:Y:S01]  /*0290*/  IMAD.MOV.U32 R10, RZ, RZ, R2 ;  /* 0x000000ffff0a7224 */ /* 0x000fe200078e0002 */
[----:B------:R-:W-:Y:S01]  /*02a0*/  MOV R0, 0x2f0 ;  /* 0x000002f000007802 */ /* 0x000fe20000000f00 */
[----:B------:R-:W-:Y:S02]  /*02b0*/  IMAD.MOV.U32 R11, RZ, RZ, R3 ;  /* 0x000000ffff0b7224 */ /* 0x000fe400078e0003 */
[----:B------:R-:W-:Y:S02]  /*02c0*/  IMAD.MOV.U32 R4, RZ, RZ, R8 ;  /* 0x000000ffff047224 */ /* 0x000fe400078e0008 */
[----:B------:R-:W-:-:S07]  /*02d0*/  IMAD.MOV.U32 R5, RZ, RZ, R9 ;  /* 0x000000ffff057224 */ /* 0x000fce00078e0009 */
[----:B------:R-:W-:Y:S05]  /*02e0*/  CALL.REL.NOINC `($__internal_0_$__cuda_sm20_div_rn_f64_full) ;  /* 0x0000000800747944 */ /* 0x000fea0003c00000 */
.L_x_1:
[----:B------:R-:W0:Y:S01]  /*02f0*/  S2UR UR4, SR_CTAID.X ;  /* 0x00000000000479c3 */ /* 0x000e220000002500 */
[----:B------:R-:W1:Y:S01]  /*0300*/  S2R R3, SR_TID.X ;  /* 0x0000000000037919 */ /* 0x000e620000002100 */
[----:B------:R-:W2:Y:S02]  /*0310*/  F2I.S64.F64.CEIL R4, R4 ;  /* 0x0000000400047311 */ /* 0x000ea40000309900 */
[----:B--2---:R-:W-:Y:S01]  /*0320*/  ISETP.LT.U32.AND P1, PT, R4, 0x1, PT ;  /* 0x000000010400780c */ /* 0x004fe20003f21070 */
[----:B0-----:R-:W-:Y:S02]  /*0330*/  IMAD R9, R7, UR4, RZ ;  /* 0x0000000407097c24 */ /* 0x001fe4000f8e02ff */
[----:B------:R-:W-:-:S04]  /*0340*/  IMAD.WIDE.U32 R6, R6, UR4, RZ ;  /* 0x0000000406067c25 */ /* 0x000fc8000f8e00ff */
[----:B------:R-:W-:Y:S02]  /*0350*/  IMAD.IADD R7, R7, 0x1, R9 ;  /* 0x0000000107077824 */ /* 0x000fe400078e0209 */
[-C--:B-1----:R-:W-:Y:S02]  /*0360*/  IMAD R9, R5, R3.reuse, RZ ;  /* 0x0000000305097224 */ /* 0x082fe400078e02ff */
[----:B------:R-:W-:-:S04]  /*0370*/  IMAD.WIDE.U32 R2, R4, R3, R6 ;  /* 0x0000000304027225 */ /* 0x000fc800078e0006 */
[----:B------:R-:W-:Y:S01]  /*0380*/  IMAD.IADD R6, R3, 0x1, R9 ;  /* 0x0000000103067824 */ /* 0x000fe200078e0209 */
[----:B------:R-:W-:-:S04]  /*0390*/  ISETP.GT.U32.AND P0, PT, R2, 0x5f5e0ff, PT ;  /* 0x05f5e0ff0200780c */ /* 0x000fc80003f04070 */
[----:B------:R-:W-:-:S04]  /*03a0*/  ISETP.GT.AND.EX P0, PT, R6, RZ, PT, P0 ;  /* 0x000000ff0600720c */ /* 0x000fc80003f04300 */
[----:B------:R-:W-:-:S13]  /*03b0*/  ISETP.LT.OR.EX P0, PT, R5, RZ, P0, P1 ;  /* 0x000000ff0500720c */ /* 0x000fda0000701710 */
[----:B------:R-:W-:Y:S05]  /*03c0*/  @P0 EXIT ;  /* 0x000000000000094d */ /* 0x000fea0003800000 */
[----:B------:R-:W-:Y:S01]  /*03d0*/  IMAD.MOV.U32 R0, RZ, RZ, R2 ;  /* 0x000000ffff007224 */ /* 0x000fe200078e0002 */
[----:B------:R-:W0:Y:S01]  /*03e0*/  LDCU.64 UR4, c[0x0][0x358] ;  /* 0x00006b00ff0477ac */ /* 0x000e220008000a00 */
[----:B------:R-:W-:-:S03]  /*03f0*/  IMAD.MOV.U32 R3, RZ, RZ, R6 ;  /* 0x000000ffff037224 */ /* 0x000fc600078e0006 */
[----:B------:R-:W-:-:S05]  /*0400*/  IADD3 R2, P0, PT, R4, R0, RZ ;  /* 0x0000000004027210 */ /* 0x000fca0007f1e0ff */
[----:B------:R-:W-:-:S08]  /*0410*/  IMAD.X R4, R5, 0x1, R3, P0 ;  /* 0x0000000105047824 */ /* 0x000fd000000e0603 */
.L_x_6:
[----:B------:R-:W-:Y:S01]  /*0420*/  ISETP.GE.U32.AND P0, PT, R0, 0x2, PT ;  /* 0x000000020000780c */ /* 0x000fe20003f06070 */
[----:B------:R-:W-:Y:S03]  /*0430*/  BSSY.RECONVERGENT B0, `(.L_x_2) ;  /* 0x000007e000007945 */ /* 0x000fe60003800200 */
[----:B------:R-:W-:-:S13]  /*0440*/  ISETP.GE.U32.AND.EX P0, PT, R3, RZ, PT, P0 ;  /* 0x000000ff0300720c */ /* 0x000fda0003f06100 */
[----:B------:R-:W-:Y:S05]  /*0450*/  @!P0 BRA `(.L_x_3) ;  /* 0x0000000400ec8947 */ /* 0x000fea0003800000 */
[----:B------:R-:W-:Y:S02]  /*0460*/  IMAD.MOV.U32 R5, RZ, RZ, RZ ;  /* 0x000000ffff057224 */ /* 0x000fe400078e00ff */
[----:B------:R-:W-:Y:S02]  /*0470*/  IMAD.MOV.U32 R11, RZ, RZ, R0 ;  /* 0x000000ffff0b7224 */ /* 0x000fe400078e0000 */
[----:B------:R-:W-:-:S07]  /*0480*/  IMAD.MOV.U32 R10, RZ, RZ, R3 ;  /* 0x000000ffff0a7224 */ /* 0x000fce00078e0003 */
.L_x_5:
[----:B------:R-:W-:-:S04]  /*0490*/  LOP3.LUT R6, R11, 0x1, RZ, 0xc0, !PT ;  /* 0x000000010b067812 */ /* 0x000fc800078ec0ff */
[----:B------:R-:W-:-:S04]  /*04a0*/  ISETP.NE.U32.AND P0, PT, R6, 0x1, PT ;  /* 0x000000010600780c */ /* 0x000fc80003f05070 */
[----:B------:R-:W-:-:S13]  /*04b0*/  ISETP.NE.U32.AND.EX P0, PT, RZ, RZ, PT, P0 ;  /* 0x000000ffff00720c */ /* 0x000fda0003f05100 */
[----:B------:R-:W-:Y:S02]  /*04c0*/  @!P0 IMAD.MOV.U32 R6, RZ, RZ, 0x1 ;  /* 0x00000001ff068424 */ /* 0x000fe400078e00ff */
[----:B------:R-:W-:Y:S02]  /*04d0*/  @!P0 IMAD.MOV.U32 R7, RZ, RZ, 0x0 ;  /* 0x00000000ff078424 */ /* 0x000fe400078e00ff */
[----:B------:R-:W-:Y:S02]  /*04e0*/  @!P0 IMAD R13, R10, 0x3, RZ ;  /* 0x000000030a0d8824 */ /* 0x000fe400078e02ff */
[----:B------:R-:W-:-:S04]  /*04f0*/  @!P0 IMAD.WIDE.U32 R6, R11, 0x3, R6 ;  /* 0x000000030b068825 */ /* 0x000fc800078e0006 */
[----:B------:R-:W-:Y:S01]  /*0500*/  @!P0 IMAD.MOV.U32 R9, RZ, RZ, R6 ;  /* 0x000000ffff098224 */ /* 0x000fe200078e0006 */
[--C-:B------:R-:W-:Y:S01]  /*0510*/  @P0 SHF.R.S64 R9, R11, 0x1, R10.reuse ;  /* 0x000000010b090819 */ /* 0x100fe2000000100a */
[----:B------:R-:W-:Y:S01]  /*0520*/  @!P0 IMAD.IADD R8, R7, 0x1, R13 ;  /* 0x0000000107088824 */ /* 0x000fe200078e020d */
[----:B------:R-:W-:Y:S02]  /*0530*/  @P0 SHF.R.S32.HI R8, RZ, 0x1, R10 ;  /* 0x00000001ff080819 */ /* 0x000fe4000001140a */
[----:B------:R-:W-:-:S04]  /*0540*/  ISETP.NE.U32.AND P0, PT, R9, 0x1, PT ;  /* 0x000000010900780c */ /* 0x000fc80003f05070 */
[----:B------:R-:W-:-:S13]  /*0550*/  ISETP.NE.AND.EX P0, PT, R8, RZ, PT, P0 ;  /* 0x000000ff0800720c */ /* 0x000fda0003f05300 */
[----:B------:R-:W-:Y:S05]  /*0560*/  @!P0 BRA `(.L_x_3) ;  /* 0x0000000400a88947 */ /* 0x000fea0003800000 */
        /* <DEDUP_REMOVED lines=84> */
[----:B------:R-:W-:-:S13]  /*0ab0*/  ISETP.NE.AND P0, PT, R5, 0x3e0, PT ;  /* 0x000003e00500780c */ /* 0x000fda0003f05270 */
[----:B------:R-:W-:Y:S05]  /*0ac0*/  @!P0 BRA `(.L_x_4) ;  /* 0x0000000000408947 */ /* 0x000fea0003800000 */
[----:B------:R-:W-:Y:S01]  /*0ad0*/  LOP3.LUT R6, R9, 0x1, RZ, 0xc0, !PT ;  /* 0x0000000109067812 */ /* 0x000fe200078ec0ff */
[----:B------:R-:W-:-:S03]  /*0ae0*/  VIADD R5, R5, 0x8 ;  /* 0x0000000805057836 */ /* 0x000fc60000000000 */
        /* <DEDUP_REMOVED lines=12> */
[----:B------:R-:W-:Y:S05]  /*0bb0*/  @P0 BRA `(.L_x_5) ;  /* 0xfffffff800340947 */ /* 0x000fea000383ffff */
[----:B------:R-:W-:Y:S05]  /*0bc0*/  BRA `(.L_x_3) ;  /* 0x0000000000107947 */ /* 0x000fea0003800000 */
.L_x_4:
[----:B------:R-:W0:Y:S01]  /*0bd0*/  LDC.64 R6, c[0x0][0x390] ;  /* 0x0000e400ff067b82 */ /* 0x000e220000000a00 */
[----:B------:R-:W-:Y:S02]  /*0be0*/  IMAD.MOV.U32 R8, RZ, RZ, R0 ;  /* 0x000000ffff087224 */ /* 0x000fe400078e0000 */
[----:B------:R-:W-:-:S05]  /*0bf0*/  IMAD.MOV.U32 R9, RZ, RZ, R3 ;  /* 0x000000ffff097224 */ /* 0x000fca00078e0003 */
[----:B0-----:R1:W-:Y:S02]  /*0c00*/  STG.E.64 desc[UR4][R6.64], R8 ;  /* 0x0000000806007986 */ /* 0x0013e4000c101b04 */
.L_x_3:
[----:B0-----:R-:W-:Y:S05]  /*0c10*/  BSYNC.RECONVERGENT B0 ;  /* 0x0000000000007941 */ /* 0x001fea0003800200 */
.L_x_2:
[C---:B------:R-:W-:Y:S02]  /*0c20*/  IADD3 R5, P2, PT, R0.reuse, 0x1, RZ ;  /* 0x0000000100057810 */ /* 0x040fe40007f5e0ff */
[----:B------:R-:W-:Y:S02]  /*0c30*/  ISETP.GE.U32.AND P1, PT, R0, 0x5f5e0ff, PT ;  /* 0x05f5e0ff0000780c */ /* 0x000fe40003f26070 */
[----:B------:R-:W-:Y:S01]  /*0c40*/  ISETP.GE.U32.AND P0, PT, R5, R2, PT ;  /* 0x000000020500720c */ /* 0x000fe20003f06070 */
[----:B-1----:R-:W-:Y:S01]  /*0c50*/  IMAD.X R7, RZ, RZ, R3, P2 ;  /* 0x000000ffff077224 */ /* 0x002fe200010e0603 */
[----:B------:R-:W-:Y:S01]  /*0c60*/  ISETP.GE.AND.EX P1, PT, R3, RZ, PT, P1 ;  /* 0x000000ff0300720c */ /* 0x000fe20003f26310 */
[----:B------:R-:W-:Y:S02]  /*0c70*/  IMAD.MOV.U32 R0, RZ, RZ, R5 ;  /* 0x000000ffff007224 */ /* 0x000fe400078e0005 */
[----:B------:R-:W-:Y:S01]  /*0c80*/  IMAD.MOV.U32 R3, RZ, RZ, R7 ;  /* 0x000000ffff037224 */ /* 0x000fe200078e0007 */
[----:B------:R-:W-:-:S13]  /*0c90*/  ISETP.GE.AND.EX P0, PT, R7, R4, PT, P0 ;  /* 0x000000040700720c */ /* 0x000fda0003f06300 */
[----:B------:R-:W-:Y:S05]  /*0ca0*/  @!P0 BRA !P1, `(.L_x_6) ;  /* 0xfffffff400dc8947 */ /* 0x000fea000483ffff */
[----:B------:R-:W-:Y:S05]  /*0cb0*/  EXIT ;  /* 0x000000000000794d */ /* 0x000fea0003800000 */
        .weak           $__internal_0_$__cuda_sm20_div_rn_f64_full
        .type           $__internal_0_$__cuda_sm20_div_rn_f64_full,@function
        .size           $__internal_0_$__cuda_sm20_div_rn_f64_full,(.L_x_13 - $__internal_0_$__cuda_sm20_div_rn_f64_full)
$__internal_0_$__cuda_sm20_div_rn_f64_full:
[C---:B------:R-:W-:Y:S01]  /*0cc0*/  FSETP.GEU.AND P0, PT, |R5|.reuse, 1.469367938527859385e-39, PT ;  /* 0x001000000500780b */ /* 0x040fe20003f0e200 */
[----:B------:R-:W-:Y:S01]  /*0cd0*/  IMAD.MOV.U32 R12, RZ, RZ, 0x1 ;  /* 0x00000001ff0c7424 */ /* 0x000fe200078e00ff */
[C---:B------:R-:W-:Y:S01]  /*0ce0*/  LOP3.LUT R2, R5.reuse, 0x800fffff, RZ, 0xc0, !PT ;  /* 0x800fffff05027812 */ /* 0x040fe200078ec0ff */
[----:B------:R-:W-:Y:S01]  /*0cf0*/  IMAD.MOV.U32 R14, RZ, RZ, 0x1ca00000 ;  /* 0x1ca00000ff0e7424 */ /* 0x000fe200078e00ff */
[----:B------:R-:W-:Y:S02]  /*0d00*/  LOP3.LUT R20, R5, 0x7ff00000, RZ, 0xc0, !PT ;  /* 0x7ff0000005147812 */ /* 0x000fe400078ec0ff */
[----:B------:R-:W-:Y:S01]  /*0d10*/  LOP3.LUT R3, R2, 0x3ff00000, RZ, 0xfc, !PT ;  /* 0x3ff0000002037812 */ /* 0x000fe200078efcff */
[----:B------:R-:W-:-:S06]  /*0d20*/  IMAD.MOV.U32 R2, RZ, RZ, R4 ;  /* 0x000000ffff027224 */ /* 0x000fcc00078e0004 */
[----:B------:R-:W-:-:S06]  /*0d30*/  @!P0 DMUL R2, R4, 8.98846567431157953865e+307 ;  /* 0x7fe0000004028828 */ /* 0x000fcc0000000000 */
[----:B------:R-:W0:Y:S02]  /*0d40*/  MUFU.RCP64H R13, R3 ;  /* 0x00000003000d7308 */ /* 0x000e240000001800 */
[----:B0-----:R-:W-:-:S08]  /*0d50*/  DFMA R8, R12, -R2, 1 ;  /* 0x3ff000000c08742b */ /* 0x001fd00000000802 */
[----:B------:R-:W-:-:S08]  /*0d60*/  DFMA R8, R8, R8, R8 ;  /* 0x000000080808722b */ /* 0x000fd00000000008 */
[----:B------:R-:W-:Y:S01]  /*0d70*/  DFMA R12, R12, R8, R12 ;  /* 0x000000080c0c722b */ /* 0x000fe2000000000c */
[----:B------:R-:W-:Y:S02]  /*0d80*/  IMAD.MOV.U32 R9, RZ, RZ, R11 ;  /* 0x000000ffff097224 */ /* 0x000fe400078e000b */
[----:B------:R-:W-:-:S03]  /*0d90*/  IMAD.MOV.U32 R8, RZ, RZ, R10 ;  /* 0x000000ffff087224 */ /* 0x000fc600078e000a */
[----:B------:R-:W-:Y:S02]  /*0da0*/  LOP3.LUT R15, R9, 0x7ff00000, RZ, 0xc0, !PT ;  /* 0x7ff00000090f7812 */ /* 0x000fe400078ec0ff */
[----:B------:R-:W-:Y:S01]  /*0db0*/  DFMA R16, R12, -R2, 1 ;  /* 0x3ff000000c10742b */ /* 0x000fe20000000802 */
[----:B------:R-:W-:Y:S01]  /*0dc0*/  IMAD.MOV.U32 R10, RZ, RZ, R8 ;  /* 0x000000ffff0a7224 */ /* 0x000fe200078e0008 */
[----:B------:R-:W-:Y:S01]  /*0dd0*/  ISETP.GE.U32.AND P1, PT, R15, R20, PT ;  /* 0x000000140f00720c */ /* 0x000fe20003f26070 */
[----:B------:R-:W-:-:S03]  /*0de0*/  IMAD.MOV.U32 R21, RZ, RZ, R15 ;  /* 0x000000ffff157224 */ /* 0x000fc600078e000f */
[----:B------:R-:W-:Y:S02]  /*0df0*/  SEL R11, R14, 0x63400000, !P1 ;  /* 0x634000000e0b7807 */ /* 0x000fe40004800000 */
[----:B------:R-:W-:Y:S01]  /*0e00*/  DFMA R12, R12, R16, R12 ;  /* 0x000000100c0c722b */ /* 0x000fe2000000000c */
[----:B------:R-:W-:Y:S02]  /*0e10*/  FSETP.GEU.AND P1, PT, |R9|, 1.469367938527859385e-39, PT ;  /* 0x001000000900780b */ /* 0x000fe40003f2e200 */
[----:B------:R-:W-:-:S11]  /*0e20*/  LOP3.LUT R11, R11, 0x800fffff, R9, 0xf8, !PT ;  /* 0x800fffff0b0b7812 */ /* 0x000fd600078ef809 */
[----:B------:R-:W-:Y:S05]  /*0e30*/  @P1 BRA `(.L_x_7) ;  /* 0x0000000000201947 */ /* 0x000fea0003800000 */
[----:B------:R-:W-:-:S04]  /*0e40*/  LOP3.LUT R16, R5, 0x7ff00000, RZ, 0xc0, !PT ;  /* 0x7ff0000005107812 */ /* 0x000fc800078ec0ff */
[----:B------:R-:W-:Y:S01]  /*0e50*/  ISETP.GE.U32.AND P1, PT, R15, R16, PT ;  /* 0x000000100f00720c */ /* 0x000fe20003f26070 */
[----:B------:R-:W-:-:S03]  /*0e60*/  IMAD.MOV.U32 R16, RZ, RZ, RZ ;  /* 0x000000ffff107224 */ /* 0x000fc600078e00ff */
[----:B------:R-:W-:-:S04]  /*0e70*/  SEL R17, R14, 0x63400000, !P1 ;  /* 0x634000000e117807 */ /* 0x000fc80004800000 */
[----:B------:R-:W-:-:S04]  /*0e80*/  LOP3.LUT R17, R17, 0x80000000, R9, 0xf8, !PT ;  /* 0x8000000011117812 */ /* 0x000fc800078ef809 */
[----:B------:R-:W-:-:S06]  /*0e90*/  LOP3.LUT R17, R17, 0x100000, RZ, 0xfc, !PT ;  /* 0x0010000011117812 */ /* 0x000fcc00078efcff */
[----:B------:R-:W-:-:S10]  /*0ea0*/  DFMA R10, R10, 2, -R16 ;  /* 0x400000000a0a782b */ /* 0x000fd40000000810 */
[----:B------:R-:W-:-:S07]  /*0eb0*/  LOP3.LUT R21, R11, 0x7ff00000, RZ, 0xc0, !PT ;  /* 0x7ff000000b157812 */ /* 0x000fce00078ec0ff */
.L_x_7:
[----:B------:R-:W-:Y:S01]  /*0ec0*/  @!P0 LOP3.LUT R20, R3, 0x7ff00000, RZ, 0xc0, !PT ;  /* 0x7ff0000003148812 */ /* 0x000fe200078ec0ff */
[----:B------:R-:W-:Y:S01]  /*0ed0*/  VIADD R22, R21, 0xffffffff ;  /* 0xffffffff15167836 */ /* 0x000fe20000000000 */
[----:B------:R-:W-:-:S03]  /*0ee0*/  DMUL R16, R12, R10 ;  /* 0x0000000a0c107228 */ /* 0x000fc60000000000 */
[----:B------:R-:W-:Y:S01]  /*0ef0*/  VIADD R23, R20, 0xffffffff ;  /* 0xffffffff14177836 */ /* 0x000fe20000000000 */
[----:B------:R-:W-:-:S04]  /*0f00*/  ISETP.GT.U32.AND P0, PT, R22, 0x7feffffe, PT ;  /* 0x7feffffe1600780c */ /* 0x000fc80003f04070 */
[----:B------:R-:W-:Y:S01]  /*0f10*/  ISETP.GT.U32.OR P0, PT, R23, 0x7feffffe, P0 ;  /* 0x7feffffe1700780c */ /* 0x000fe20000704470 */
[----:B------:R-:W-:-:S08]  /*0f20*/  DFMA R18, R16, -R2, R10 ;  /* 0x800000021012722b */ /* 0x000fd0000000000a */
[----:B------:R-:W-:-:S04]  /*0f30*/  DFMA R12, R12, R18, R16 ;  /* 0x000000120c0c722b */ /* 0x000fc80000000010 */
[----:B------:R-:W-:Y:S07]  /*0f40*/  @P0 BRA `(.L_x_8) ;  /* 0x00000000006c0947 */ /* 0x000fee0003800000 */
[----:B------:R-:W-:-:S04]  /*0f50*/  LOP3.LUT R16, R5, 0x7ff00000, RZ, 0xc0, !PT ;  /* 0x7ff0000005107812 */ /* 0x000fc800078ec0ff */
[CC--:B------:R-:W-:Y:S02]  /*0f60*/  VIADDMNMX R8, R15.reuse, -R16.reuse, 0xb9600000, !PT ;  /* 0xb96000000f087446 */ /* 0x0c0fe40007800910 */
[----:B------:R-:W-:Y:S02]  /*0f70*/  ISETP.GE.U32.AND P0, PT, R15, R16, PT ;  /* 0x000000100f00720c */ /* 0x000fe40003f06070 */
[----:B------:R-:W-:Y:S02]  /*0f80*/  VIMNMX R8, PT, PT, R8, 0x46a00000, PT ;  /* 0x46a0000008087848 */ /* 0x000fe40003fe0100 */
[----:B------:R-:W-:-:S05]  /*0f90*/  SEL R9, R14, 0x63400000, !P0 ;  /* 0x634000000e097807 */ /* 0x000fca0004000000 */
[----:B------:R-:W-:Y:S02]  /*0fa0*/  IMAD.IADD R16, R8, 0x1, -R9 ;  /* 0x0000000108107824 */ /* 0x000fe400078e0a09 */
[----:B------:R-:W-:Y:S02]  /*0fb0*/  IMAD.MOV.U32 R8, RZ, RZ, RZ ;  /* 0x000000ffff087224 */ /* 0x000fe400078e00ff */
[----:B------:R-:W-:-:S06]  /*0fc0*/  VIADD R9, R16, 0x7fe00000 ;  /* 0x7fe0000010097836 */ /* 0x000fcc0000000000 */
[----:B------:R-:W-:-:S10]  /*0fd0*/  DMUL R14, R12, R8 ;  /* 0x000000080c0e7228 */ /* 0x000fd40000000000 */
[----:B------:R-:W-:-:S13]  /*0fe0*/  FSETP.GTU.AND P0, PT, |R15|, 1.469367938527859385e-39, PT ;  /* 0x001000000f00780b */ /* 0x000fda0003f0c200 */
[----:B------:R-:W-:Y:S05]  /*0ff0*/  @P0 BRA `(.L_x_9) ;  /* 0x0000000000940947 */ /* 0x000fea0003800000 */
[----:B------:R-:W-:Y:S01]  /*1000*/  DFMA R2, R12, -R2, R10 ;  /* 0x800000020c02722b */ /* 0x000fe2000000000a */
[----:B------:R-:W-:-:S09]  /*1010*/  IMAD.MOV.U32 R8, RZ, RZ, RZ ;  /* 0x000000ffff087224 */ /* 0x000fd200078e00ff */
[C---:B------:R-:W-:Y:S02]  /*1020*/  FSETP.NEU.AND P0, PT, R3.reuse, RZ, PT ;  /* 0x000000ff0300720b */ /* 0x040fe40003f0d000 */
[----:B------:R-:W-:-:S04]  /*1030*/  LOP3.LUT R5, R3, 0x80000000, R5, 0x48, !PT ;  /* 0x8000000003057812 */ /* 0x000fc800078e4805 */
[----:B------:R-:W-:-:S07]  /*1040*/  LOP3.LUT R9, R5, R9, RZ, 0xfc, !PT ;  /* 0x0000000905097212 */ /* 0x000fce00078efcff */
[----:B------:R-:W-:Y:S05]  /*1050*/  @!P0 BRA `(.L_x_9) ;  /* 0x00000000007c8947 */ /* 0x000fea0003800000 */
[----:B------:R-:W-:Y:S01]  /*1060*/  IMAD.MOV R3, RZ, RZ, -R16 ;  /* 0x000000ffff037224 */ /* 0x000fe200078e0a10 */
[----:B------:R-:W-:Y:S01]  /*1070*/  DMUL.RP R8, R12, R8 ;  /* 0x000000080c087228 */ /* 0x000fe20000008000 */
[----:B------:R-:W-:-:S06]  /*1080*/  IMAD.MOV.U32 R2, RZ, RZ, RZ ;  /* 0x000000ffff027224 */ /* 0x000fcc00078e00ff */
[----:B------:R-:W-:-:S03]  /*1090*/  DFMA R2, R14, -R2, R12 ;  /* 0x800000020e02722b */ /* 0x000fc6000000000c */
[----:B------:R-:W-:-:S03]  /*10a0*/  LOP3.LUT R5, R9, R5, RZ, 0x3c, !PT ;  /* 0x0000000509057212 */ /* 0x000fc600078e3cff */
[----:B------:R-:W-:-:S04]  /*10b0*/  IADD3 R2, PT, PT, -R16, -0x43300000, RZ ;  /* 0xbcd0000010027810 */ /* 0x000fc80007ffe1ff */
[----:B------:R-:W-:-:S04]  /*10c0*/  FSETP.NEU.AND P0, PT, |R3|, R2, PT ;  /* 0x000000020300720b */ /* 0x000fc80003f0d200 */
[----:B------:R-:W-:Y:S02]  /*10d0*/  FSEL R14, R8, R14, !P0 ;  /* 0x0000000e080e7208 */ /* 0x000fe40004000000 */
[----:B------:R-:W-:Y:S01]  /*10e0*/  FSEL R15, R5, R15, !P0 ;  /* 0x0000000f050f7208 */ /* 0x000fe20004000000 */
[----:B------:R-:W-:Y:S06]  /*10f0*/  BRA `(.L_x_9) ;  /* 0x0000000000547947 */ /* 0x000fec0003800000 */
.L_x_8:
[----:B------:R-:W-:-:S14]  /*1100*/  DSETP.NAN.AND P0, PT, R8, R8, PT ;  /* 0x000000080800722a */ /* 0x000fdc0003f08000 */
[----:B------:R-:W-:Y:S05]  /*1110*/  @P0 BRA `(.L_x_10) ;  /* 0x0000000000440947 */ /* 0x000fea0003800000 */
[----:B------:R-:W-:-:S14]  /*1120*/  DSETP.NAN.AND P0, PT, R4, R4, PT ;  /* 0x000000040400722a */ /* 0x000fdc0003f08000 */
[----:B------:R-:W-:Y:S05]  /*1130*/  @P0 BRA `(.L_x_11) ;  /* 0x0000000000300947 */ /* 0x000fea0003800000 */
[----:B------:R-:W-:Y:S01]  /*1140*/  ISETP.NE.AND P0, PT, R21, R20, PT ;  /* 0x000000141500720c */ /* 0x000fe20003f05270 */
[----:B------:R-:W-:Y:S02]  /*1150*/  IMAD.MOV.U32 R14, RZ, RZ, 0x0 ;  /* 0x00000000ff0e7424 */ /* 0x000fe400078e00ff */
[----:B------:R-:W-:-:S10]  /*1160*/  IMAD.MOV.U32 R15, RZ, RZ, -0x80000 ;  /* 0xfff80000ff0f7424 */ /* 0x000fd400078e00ff */
[----:B------:R-:W-:Y:S05]  /*1170*/  @!P0 BRA `(.L_x_9) ;  /* 0x0000000000348947 */ /* 0x000fea0003800000 */
[----:B------:R-:W-:Y:S02]  /*1180*/  ISETP.NE.AND P0, PT, R21, 0x7ff00000, PT ;  /* 0x7ff000001500780c */ /* 0x000fe40003f05270 */
[----:B------:R-:W-:Y:S02]  /*1190*/  LOP3.LUT R15, R9, 0x80000000, R5, 0x48, !PT ;  /* 0x80000000090f7812 */ /* 0x000fe400078e4805 */
[----:B------:R-:W-:-:S13]  /*11a0*/  ISETP.EQ.OR P0, PT, R20, RZ, !P0 ;  /* 0x000000ff1400720c */ /* 0x000fda0004702670 */
[----:B------:R-:W-:Y:S01]  /*11b0*/  @P0 LOP3.LUT R2, R15, 0x7ff00000, RZ, 0xfc, !PT ;  /* 0x7ff000000f020812 */ /* 0x000fe200078efcff */
[----:B------:R-:W-:Y:S02]  /*11c0*/  @!P0 IMAD.MOV.U32 R14, RZ, RZ, RZ ;  /* 0x000000ffff0e8224 */ /* 0x000fe400078e00ff */
[----:B------:R-:W-:Y:S02]  /*11d0*/  @P0 IMAD.MOV.U32 R14, RZ, RZ, RZ ;  /* 0x000000ffff0e0224 */ /* 0x000fe400078e00ff */
[----:B------:R-:W-:Y:S01]  /*11e0*/  @P0 IMAD.MOV.U32 R15, RZ, RZ, R2 ;  /* 0x000000ffff0f0224 */ /* 0x000fe200078e0002 */
[----:B------:R-:W-:Y:S06]  /*11f0*/  BRA `(.L_x_9) ;  /* 0x0000000000147947 */ /* 0x000fec0003800000 */
.L_x_11:
[----:B------:R-:W-:Y:S01]  /*1200*/  LOP3.LUT R15, R5, 0x80000, RZ, 0xfc, !PT ;  /* 0x00080000050f7812 */ /* 0x000fe200078efcff */
[----:B------:R-:W-:Y:S01]  /*1210*/  IMAD.MOV.U32 R14, RZ, RZ, R4 ;  /* 0x000000ffff0e7224 */ /* 0x000fe200078e0004 */
[----:B------:R-:W-:Y:S06]  /*1220*/  BRA `(.L_x_9) ;  /* 0x0000000000087947 */ /* 0x000fec0003800000 */
.L_x_10:
[----:B------:R-:W-:Y:S01]  /*1230*/  LOP3.LUT R15, R9, 0x80000, RZ, 0xfc, !PT ;  /* 0x00080000090f7812 */ /* 0x000fe200078efcff */
[----:B------:R-:W-:-:S07]  /*1240*/  IMAD.MOV.U32 R14, RZ, RZ, R8 ;  /* 0x000000ffff0e7224 */ /* 0x000fce00078e0008 */
.L_x_9:
[----:B------:R-:W-:Y:S02]  /*1250*/  IMAD.MOV.U32 R2, RZ, RZ, R0 ;  /* 0x000000ffff027224 */ /* 0x000fe400078e0000 */
[----:B------:R-:W-:Y:S02]  /*1260*/  IMAD.MOV.U32 R3, RZ, RZ, 0x0 ;  /* 0x00000000ff037424 */ /* 0x000fe400078e00ff */
[----:B------:R-:W-:Y:S02]  /*1270*/  IMAD.MOV.U32 R4, RZ, RZ, R14 ;  /* 0x000000ffff047224 */ /* 0x000fe400078e000e */
[----:B------:R-:W-:Y:S01]  /*1280*/  IMAD.MOV.U32 R5, RZ, RZ, R15 ;  /* 0x000000ffff057224 */ /* 0x000fe200078e000f */
[----:B------:R-:W-:Y:S06]  /*1290*/  RET.REL.NODEC R2 `(_Z11testCollatzllPl) ;  /* 0xffffffec02587950 */ /* 0x000fec0003c3ffff */
.L_x_12:
[----:B------:R-:W-:-:S00]  /*12a0*/  BRA `(.L_x_12) ;  /* 0xfffffffc00fc7947 */ /* 0x000fc0000383ffff */
[----:B------:R-:W-:-:S00]  /*12b0*/  NOP ;  /* 0x0000000000007918 */ /* 0x000fc00000000000 */
        /* <DEDUP_REMOVED lines=12> */
.L_x_13:


//--------------------- .nv.shared.reserved.0     --------------------------
	.section	.nv.shared.reserved.0,"aw",@nobits
	.weak		__nv_reservedSMEM_offset_0_alias
	.size		__nv_reservedSMEM_offset_0_alias, 0, 64
	.other		__nv_reservedSMEM_offset_0_alias,@"STO_CUDA_RESERVED_SHARED STV_DEFAULT"
__nv_reservedSMEM_offset_0_alias:
	.zero		0
	.zero		64


//--------------------- .nv.constant0._Z11testCollatzllPl --------------------------
	.section	.nv.constant0._Z11testCollatzllPl,"a",@progbits
	.sectionflags	@""
	.align	4
.nv.constant0._Z11testCollatzllPl:
	.zero		920


//--------------------- SYMBOLS --------------------------

	.type		.nv.reservedSmem.offset0,@object
	.size		.nv.reservedSmem.offset0,0x4
